	.headerflags	@"EF_CUDA_TEXMODE_UNIFIED EF_CUDA_64BIT_ADDRESS EF_CUDA_SM75 EF_CUDA_VIRTUAL_SM(EF_CUDA_SM75)"
	.elftype	@"ET_EXEC"


//--------------------- .nv.info                  --------------------------
	.section	.nv.info,"",@"SHT_CUDA_INFO"
	.align	4


	//----- nvinfo : EIATTR_REGCOUNT
	.align		4
        /*0000*/ 	.byte	0x04, 0x2f
        /*0002*/ 	.short	(.L_2 - .L_1)
	.align		4
.L_1:
        /*0004*/ 	.word	index@(triton_per_fused__to_copy_add_mean_mul_pow_rsqrt_2)
        /*0008*/ 	.word	0x0000001a


	//----- nvinfo : EIATTR_FRAME_SIZE
	.align		4
.L_2:
        /*000c*/ 	.byte	0x04, 0x11
        /*000e*/ 	.short	(.L_4 - .L_3)
	.align		4
.L_3:
        /*0010*/ 	.word	index@(triton_per_fused__to_copy_add_mean_mul_pow_rsqrt_2)
        /*0014*/ 	.word	0x00000000


	//----- nvinfo : EIATTR_MIN_STACK_SIZE
	.align		4
.L_4:
        /*0018*/ 	.byte	0x04, 0x12
        /*001a*/ 	.short	(.L_6 - .L_5)
	.align		4
.L_5:
        /*001c*/ 	.word	index@(triton_per_fused__to_copy_add_mean_mul_pow_rsqrt_2)
        /*0020*/ 	.word	0x00000000
.L_6:


//--------------------- .nv.info.triton_per_fused__to_copy_add_mean_mul_pow_rsqrt_2 --------------------------
	.section	.nv.info.triton_per_fused__to_copy_add_mean_mul_pow_rsqrt_2,"",@"SHT_CUDA_INFO"
	.sectionflags	@""
	.align	4


	//----- nvinfo : EIATTR_SW_WAR
	.align		4
        /*0000*/ 	.byte	0x04, 0x36
        /*0002*/ 	.short	(.L_8 - .L_7)
.L_7:
        /*0004*/ 	.word	0x00000001


	//----- nvinfo : EIATTR_CUDA_API_VERSION
	.align		4
.L_8:
        /*0008*/ 	.byte	0x04, 0x37
        /*000a*/ 	.short	(.L_10 - .L_9)
.L_9:
        /*000c*/ 	.word	0x00000080


	//----- nvinfo : EIATTR_PARAM_CBANK
	.align		4
.L_10:
        /*0010*/ 	.byte	0x04, 0x0a
        /*0012*/ 	.short	(.L_12 - .L_11)
	.align		4
.L_11:
        /*0014*/ 	.word	index@(.nv.constant0.triton_per_fused__to_copy_add_mean_mul_pow_rsqrt_2)
        /*0018*/ 	.short	0x0160
        /*001a*/ 	.short	0x0030


	//----- nvinfo : EIATTR_CBANK_PARAM_SIZE
	.align		4
.L_12:
        /*001c*/ 	.byte	0x03, 0x19
        /*001e*/ 	.short	0x0030


	//----- nvinfo : EIATTR_KPARAM_INFO
	.align		4
        /*0020*/ 	.byte	0x04, 0x17
        /*0022*/ 	.short	(.L_14 - .L_13)
.L_13:
        /*0024*/ 	.word	0x00000000
        /*0028*/ 	.short	0x0006
        /*002a*/ 	.short	0x0028
        /*002c*/ 	.byte	0x00, 0xf4, 0x21, 0x00


	//----- nvinfo : EIATTR_KPARAM_INFO
	.align		4
.L_14:
        /*0030*/ 	.byte	0x04, 0x17
        /*0032*/ 	.short	(.L_16 - .L_15)
.L_15:
        /*0034*/ 	.word	0x00000000
        /*0038*/ 	.short	0x0005
        /*003a*/ 	.short	0x0024
        /*003c*/ 	.byte	0x00, 0xf0, 0x11, 0x00


	//----- nvinfo : EIATTR_KPARAM_INFO
	.align		4
.L_16:
        /*0040*/ 	.byte	0x04, 0x17
        /*0042*/ 	.short	(.L_18 - .L_17)
.L_17:
        /*0044*/ 	.word	0x00000000
        /*0048*/ 	.short	0x0004
        /*004a*/ 	.short	0x0020
        /*004c*/ 	.byte	0x00, 0xf0, 0x11, 0x00


	//----- nvinfo : EIATTR_KPARAM_INFO
	.align		4
.L_18:
        /*0050*/ 	.byte	0x04, 0x17
        /*0052*/ 	.short	(.L_20 - .L_19)
.L_19:
        /*0054*/ 	.word	0x00000000
        /*0058*/ 	.short	0x0003
        /*005a*/ 	.short	0x0018
        /*005c*/ 	.byte	0x00, 0xf4, 0x21, 0x00


	//----- nvinfo : EIATTR_KPARAM_INFO
	.align		4
.L_20:
        /*0060*/ 	.byte	0x04, 0x17
        /*0062*/ 	.short	(.L_22 - .L_21)
.L_21:
        /*0064*/ 	.word	0x00000000
        /*0068*/ 	.short	0x0002
        /*006a*/ 	.short	0x0010
        /*006c*/ 	.byte	0x00, 0xf4, 0x21, 0x00


	//----- nvinfo : EIATTR_KPARAM_INFO
	.align		4
.L_22:
        /*0070*/ 	.byte	0x04, 0x17
        /*0072*/ 	.short	(.L_24 - .L_23)
.L_23:
        /*0074*/ 	.word	0x00000000
        /*0078*/ 	.short	0x0001
        /*007a*/ 	.short	0x0008
        /*007c*/ 	.byte	0x00, 0xf4, 0x21, 0x00


	//----- nvinfo : EIATTR_KPARAM_INFO
	.align		4
.L_24:
        /*0080*/ 	.byte	0x04, 0x17
        /*0082*/ 	.short	(.L_26 - .L_25)
.L_25:
        /*0084*/ 	.word	0x00000000
        /*0088*/ 	.short	0x0000
        /*008a*/ 	.short	0x0000
        /*008c*/ 	.byte	0x00, 0xf4, 0x21, 0x00


	//----- nvinfo : EIATTR_MAXREG_COUNT
	.align		4
.L_26:
        /*0090*/ 	.byte	0x03, 0x1b
        /*0092*/ 	.short	0x00ff


	//----- nvinfo : EIATTR_COOP_GROUP_MASK_REGIDS
	.align		4
        /*0094*/ 	.byte	0x04, 0x29
        /*0096*/ 	.short	(.L_28 - .L_27)


	//   ....[0]....
.L_27:
        /*0098*/ 	.word	0xffffffff


	//   ....[1]....
        /*009c*/ 	.word	0xffffffff


	//   ....[2]....
        /*00a0*/ 	.word	0xffffffff


	//   ....[3]....
        /*00a4*/ 	.word	0xffffffff


	//   ....[4]....
        /*00a8*/ 	.word	0xffffffff


	//   ....[5]....
        /*00ac*/ 	.word	0xffffffff


	//   ....[6]....
        /*00b0*/ 	.word	0xffffffff


	//   ....[7]....
        /*00b4*/ 	.word	0xffffffff


	//----- nvinfo : EIATTR_COOP_GROUP_INSTR_OFFSETS
	.align		4
.L_28:
        /*00b8*/ 	.byte	0x04, 0x28
        /*00ba*/ 	.short	(.L_30 - .L_29)


	//   ....[0]....
.L_29:
        /*00bc*/ 	.word	0x000002d0


	//   ....[1]....
        /*00c0*/ 	.word	0x000002f0


	//   ....[2]....
        /*00c4*/ 	.word	0x00000320


	//   ....[3]....
        /*00c8*/ 	.word	0x00000370


	//   ....[4]....
        /*00cc*/ 	.word	0x00000390


	//   ....[5]....
        /*00d0*/ 	.word	0x00000400


	//   ....[6]....
        /*00d4*/ 	.word	0x00000420


	//   ....[7]....
        /*00d8*/ 	.word	0x00000440


	//----- nvinfo : EIATTR_EXIT_INSTR_OFFSETS
	.align		4
.L_30:
        /*00dc*/ 	.byte	0x04, 0x1c
        /*00de*/ 	.short	(.L_32 - .L_31)


	//   ....[0]....
.L_31:
        /*00e0*/ 	.word	0x000005d0


	//   ....[1]....
        /*00e4*/ 	.word	0x00000600


	//----- nvinfo : EIATTR_REQNTID
	.align		4
.L_32:
        /*00e8*/ 	.byte	0x04, 0x10
        /*00ea*/ 	.short	(.L_34 - .L_33)
.L_33:
        /*00ec*/ 	.word	0x00000100
        /*00f0*/ 	.word	0x00000001
        /*00f4*/ 	.word	0x00000001
.L_34:


//--------------------- .nv.callgraph             --------------------------
	.section	.nv.callgraph,"",@"SHT_CUDA_CALLGRAPH"
	.align	4
	.sectionentsize	8
	.align		4
        /*0000*/ 	.word	0x00000000
	.align		4
        /*0004*/ 	.word	0xffffffff
	.align		4
        /*0008*/ 	.word	0x00000000
	.align		4
        /*000c*/ 	.word	0xfffffffe
	.align		4
        /*0010*/ 	.word	0x00000000
	.align		4
        /*0014*/ 	.word	0xfffffffd
	.align		4
        /*0018*/ 	.word	0x00000000
	.align		4
        /*001c*/ 	.word	0xfffffffc


//--------------------- .nv.rel.action            --------------------------
	.section	.nv.rel.action,"",@"SHT_CUDA_RELOCINFO"
	.align	8
	.sectionentsize	8
        /*0000*/ 	.byte	0x73, 0x00, 0x00, 0x00, 0x00, 0x00, 0x00, 0x00, 0x00, 0x00, 0x00, 0x11, 0x25, 0x00, 0x05, 0x36


//--------------------- .nv.constant4             --------------------------
	.section	.nv.constant4,"a",@progbits
	.align	8
	.align		8
.nv.constant4:
        /*0000*/ 	.dword	_$_str


//--------------------- .nv.constant0.triton_per_fused__to_copy_add_mean_mul_pow_rsqrt_2 --------------------------
	.section	.nv.constant0.triton_per_fused__to_copy_add_mean_mul_pow_rsqrt_2,"a",@progbits
	.sectionflags	@""
	.align	4
.nv.constant0.triton_per_fused__to_copy_add_mean_mul_pow_rsqrt_2:
	.zero		400


//--------------------- .text.triton_per_fused__to_copy_add_mean_mul_pow_rsqrt_2 --------------------------
	.section	.text.triton_per_fused__to_copy_add_mean_mul_pow_rsqrt_2,"ax",@progbits
	.sectionflags	@"SHF_BARRIERS=1"
	.sectioninfo	@"SHI_REGISTERS=26"
	.align	128
        .global         triton_per_fused__to_copy_add_mean_mul_pow_rsqrt_2
        .type           triton_per_fused__to_copy_add_mean_mul_pow_rsqrt_2,@function
        .size           triton_per_fused__to_copy_add_mean_mul_pow_rsqrt_2,(.L_x_1 - triton_per_fused__to_copy_add_mean_mul_pow_rsqrt_2)
        .other          triton_per_fused__to_copy_add_mean_mul_pow_rsqrt_2,@"STO_CUDA_ENTRY STV_DEFAULT"
triton_per_fused__to_copy_add_mean_mul_pow_rsqrt_2:
.text.triton_per_fused__to_copy_add_mean_mul_pow_rsqrt_2:
[----:B------:R-:W-:Y:S02]  /*0000*/  MOV R1, c[0x0][0x28] ;  /* 0x00000a0000017a02 */ /* 0x000fe40000000f00 */
[----:B------:R-:W0:Y:S01]  /*0010*/  S2R R0, SR_TID.X ;  /* 0x0000000000007919 */ /* 0x000e220000002100 */
[----:B------:R-:W-:Y:S01]  /*0020*/  MOV R23, 0x2 ;  /* 0x0000000200177802 */ /* 0x000fe20000000f00 */
[----:B------:R-:W-:Y:S01]  /*0030*/  CS2R R12, SRZ ;  /* 0x00000000000c7805 */ /* 0x000fe2000001ff00 */
[----:B------:R-:W-:Y:S01]  /*0040*/  CS2R R14, SRZ ;  /* 0x00000000000e7805 */ /* 0x000fe2000001ff00 */
[----:B------:R-:W1:Y:S01]  /*0050*/  S2R R3, SR_CTAID.X ;  /* 0x0000000000037919 */ /* 0x000e620000002500 */
[----:B------:R-:W-:Y:S01]  /*0060*/  CS2R R10, SRZ ;  /* 0x00000000000a7805 */ /* 0x000fe2000001ff00 */
[----:B0-----:R-:W-:-:S04]  /*0070*/  SHF.L.U32 R2, R0, 0x2, RZ ;  /* 0x0000000200027819 */ /* 0x001fc800000006ff */
[----:B------:R-:W-:-:S04]  /*0080*/  LOP3.LUT R8, R2, 0x3fc, RZ, 0xc0, !PT ;  /* 0x000003fc02087812 */ /* 0x000fc800078ec0ff */
[----:B------:R-:W-:Y:S01]  /*0090*/  ISETP.GE.U32.AND P0, PT, R8, 0x240, PT ;  /* 0x000002400800780c */ /* 0x000fe20003f06070 */
[----:B-1----:R-:W-:-:S04]  /*00a0*/  IMAD R2, R3, 0x240, R8 ;  /* 0x0000024003027824 */ /* 0x002fc800078e0208 */
[----:B------:R-:W-:-:S04]  /*00b0*/  IMAD.WIDE R4, R2, R23, c[0x0][0x168] ;  /* 0x00005a0002047625 */ /* 0x000fc800078e0217 */
[----:B------:R-:W-:-:S04]  /*00c0*/  IMAD.WIDE R6, R2, R23, c[0x0][0x170] ;  /* 0x00005c0002067625 */ /* 0x000fc800078e0217 */
[----:B------:R-:W-:Y:S01]  /*00d0*/  IMAD.WIDE R2, R2, R23, c[0x0][0x160] ;  /* 0x0000580002027625 */ /* 0x000fe200078e0217 */
[----:B------:R-:W2:Y:S04]  /*00e0*/  @!P0 LDG.E.64.SYS R12, [R4] ;  /* 0x00000000040c8381 */ /* 0x000ea800001eeb00 */
[----:B------:R-:W3:Y:S04]  /*00f0*/  @!P0 LDG.E.64.SYS R14, [R6] ;  /* 0x00000000060e8381 */ /* 0x000ee800001eeb00 */
[----:B------:R-:W4:Y:S01]  /*0100*/  @!P0 LDG.E.64.SYS R10, [R2] ;  /* 0x00000000020a8381 */ /* 0x000f2200001eeb00 */
[----:B------:R-:W-:-:S02]  /*0110*/  LOP3.LUT P1, RZ, R0, 0x1f, RZ, 0xc0, !PT ;  /* 0x0000001f00ff7812 */ /* 0x000fc4000782c0ff */
[----:B------:R-:W-:Y:S01]  /*0120*/  ISETP.GE.U32.AND P2, PT, R0, 0x8, PT ;  /* 0x000000080000780c */ /* 0x000fe20003f46070 */
[C---:B--2---:R-:W-:Y:S02]  /*0130*/  HADD2.F32 R16, R12.reuse.H0_H0, -RZ.H0_H0 ;  /* 0xa00000ff0c107230 */ /* 0x044fe40000004800 */
[----:B------:R-:W-:Y:S02]  /*0140*/  HADD2.F32 R12, R12.H1_H1, -RZ.H0_H0 ;  /* 0xa00000ff0c0c7230 */ /* 0x000fe40000004c00 */
[C---:B---3--:R-:W-:Y:S02]  /*0150*/  HADD2.F32 R19, R14.reuse.H1_H1, -RZ.H0_H0 ;  /* 0xa00000ff0e137230 */ /* 0x048fe40000004c00 */
[----:B------:R-:W-:Y:S02]  /*0160*/  HADD2.F32 R17, R14.H0_H0, -RZ.H0_H0 ;  /* 0xa00000ff0e117230 */ /* 0x000fe40000004800 */
[----:B----4-:R-:W-:Y:S02]  /*0170*/  HADD2.F32 R9, R10.H1_H1, -RZ.H0_H0 ;  /* 0xa00000ff0a097230 */ /* 0x010fe40000004c00 */
[----:B------:R-:W-:-:S02]  /*0180*/  HADD2.F32 R14, R13.H0_H0, -RZ.H0_H0 ;  /* 0xa00000ff0d0e7230 */ /* 0x000fc40000004800 */
[C---:B------:R-:W-:Y:S01]  /*0190*/  HADD2.F32 R21, R15.reuse.H0_H0, -RZ.H0_H0 ;  /* 0xa00000ff0f157230 */ /* 0x040fe20000004800 */
[----:B------:R-:W-:Y:S01]  /*01a0*/  FADD R12, R12, R19 ;  /* 0x000000130c0c7221 */ /* 0x000fe20000000000 */
[----:B------:R-:W-:Y:S01]  /*01b0*/  HADD2.F32 R10, R10.H0_H0, -RZ.H0_H0 ;  /* 0xa00000ff0a0a7230 */ /* 0x000fe20000004800 */
[----:B------:R-:W-:Y:S01]  /*01c0*/  FADD R17, R16, R17 ;  /* 0x0000001110117221 */ /* 0x000fe20000000000 */
[----:B------:R-:W-:Y:S01]  /*01d0*/  HADD2.F32 R6, R15.H1_H1, -RZ.H0_H0 ;  /* 0xa00000ff0f067230 */ /* 0x000fe20000004c00 */
[----:B------:R-:W-:Y:S01]  /*01e0*/  FADD R15, R9, R12 ;  /* 0x0000000c090f7221 */ /* 0x000fe20000000000 */
[----:B------:R-:W-:Y:S02]  /*01f0*/  HADD2.F32 R13, R13.H1_H1, -RZ.H0_H0 ;  /* 0xa00000ff0d0d7230 */ /* 0x000fe40000004c00 */
[C---:B------:R-:W-:Y:S01]  /*0200*/  HADD2.F32 R4, R11.reuse.H0_H0, -RZ.H0_H0 ;  /* 0xa00000ff0b047230 */ /* 0x040fe20000004800 */
[----:B------:R-:W-:Y:S01]  /*0210*/  FADD R21, R14, R21 ;  /* 0x000000150e157221 */ /* 0x000fe20000000000 */
[----:B------:R-:W-:Y:S01]  /*0220*/  HADD2.F32 R11, R11.H1_H1, -RZ.H0_H0 ;  /* 0xa00000ff0b0b7230 */ /* 0x000fe20000004c00 */
[----:B------:R-:W-:-:S02]  /*0230*/  FADD R17, R10, R17 ;  /* 0x000000110a117221 */ /* 0x000fc40000000000 */
[----:B------:R-:W-:Y:S02]  /*0240*/  FMUL R5, R15, R15 ;  /* 0x0000000f0f057220 */ /* 0x000fe40000400000 */
[----:B------:R-:W-:Y:S02]  /*0250*/  FADD R6, R13, R6 ;  /* 0x000000060d067221 */ /* 0x000fe40000000000 */
[----:B------:R-:W-:Y:S02]  /*0260*/  FADD R21, R4, R21 ;  /* 0x0000001504157221 */ /* 0x000fe40000000000 */
[----:B------:R-:W-:Y:S02]  /*0270*/  FFMA R5, R17, R17, R5 ;  /* 0x0000001111057223 */ /* 0x000fe40000000005 */
[----:B------:R-:W-:Y:S02]  /*0280*/  FADD R14, R11, R6 ;  /* 0x000000060b0e7221 */ /* 0x000fe40000000000 */
[----:B------:R-:W-:-:S02]  /*0290*/  FFMA R5, R21, R21, R5 ;  /* 0x0000001515057223 */ /* 0x000fc40000000005 */
[----:B------:R-:W-:-:S04]  /*02a0*/  IMAD.WIDE.U32 R6, R8, R23, c[0x0][0x178] ;  /* 0x00005e0008067625 */ /* 0x000fc800078e0017 */
[----:B------:R-:W-:-:S05]  /*02b0*/  FFMA R5, R14, R14, R5 ;  /* 0x0000000e0e057223 */ /* 0x000fca0000000005 */
[----:B------:R-:W-:-:S08]  /*02c0*/  FSEL R9, R5, RZ, !P0 ;  /* 0x000000ff05097208 */ /* 0x000fd00004000000 */
[----:B------:R-:W0:Y:S02]  /*02d0*/  SHFL.BFLY PT, R4, R9, 0x10, 0x1f ;  /* 0x0e001f0009047f89 */ /* 0x000e2400000e0000 */
[----:B0-----:R-:W-:-:S08]  /*02e0*/  FADD R10, R9, R4 ;  /* 0x00000004090a7221 */ /* 0x001fd00000000000 */
[----:B------:R-:W0:Y:S02]  /*02f0*/  SHFL.BFLY PT, R5, R10, 0x8, 0x1f ;  /* 0x0d001f000a057f89 */ /* 0x000e2400000e0000 */
[----:B0-----:R-:W-:Y:S02]  /*0300*/  FADD R11, R10, R5 ;  /* 0x000000050a0b7221 */ /* 0x001fe40000000000 */
[----:B------:R-:W-:-:S06]  /*0310*/  CS2R R4, SRZ ;  /* 0x0000000000047805 */ /* 0x000fcc000001ff00 */
[----:B------:R-:W0:Y:S04]  /*0320*/  SHFL.BFLY PT, R8, R11, 0x4, 0x1f ;  /* 0x0c801f000b087f89 */ /* 0x000e2800000e0000 */
[----:B------:R1:W2:Y:S01]  /*0330*/  @!P0 LDG.E.EL.64.SYS R4, [R6] ;  /* 0x0000000006048381 */ /* 0x0002a200002eeb00 */
[----:B------:R-:W-:-:S04]  /*0340*/  SHF.R.U32.HI R9, RZ, 0x3, R0 ;  /* 0x00000003ff097819 */ /* 0x000fc80000011600 */
[----:B------:R-:W-:Y:S01]  /*0350*/  LOP3.LUT R9, R9, 0x1c, RZ, 0xc0, !PT ;  /* 0x0000001c09097812 */ /* 0x000fe200078ec0ff */
[----:B0-----:R-:W-:-:S08]  /*0360*/  FADD R8, R11, R8 ;  /* 0x000000080b087221 */ /* 0x001fd00000000000 */
[----:B------:R-:W0:Y:S02]  /*0370*/  SHFL.BFLY PT, R13, R8, 0x2, 0x1f ;  /* 0x0c401f00080d7f89 */ /* 0x000e2400000e0000 */
[----:B0-----:R-:W-:-:S08]  /*0380*/  FADD R13, R8, R13 ;  /* 0x0000000d080d7221 */ /* 0x001fd00000000000 */
[----:B------:R-:W0:Y:S02]  /*0390*/  SHFL.BFLY PT, R12, R13, 0x1, 0x1f ;  /* 0x0c201f000d0c7f89 */ /* 0x000e2400000e0000 */
[----:B0-----:R-:W-:-:S08]  /*03a0*/  FADD R12, R13, R12 ;  /* 0x0000000c0d0c7221 */ /* 0x001fd00000000000 */
[----:B------:R-:W-:Y:S04]  /*03b0*/  @!P1 STS [R9], R12 ;  /* 0x0000000c09009388 */ /* 0x000fe80000000800 */
[----:B------:R-:W-:Y:S05]  /*03c0*/  BAR.SYNC 0x0 ;  /* 0x0000000000007b1d */ /* 0x000fea0000000000 */
[----:B------:R-:W1:Y:S01]  /*03d0*/  @!P2 LDS.U R18, [R0.X4] ;  /* 0x000000000012a984 */ /* 0x000e620000005800 */
[----:B------:R-:W-:-:S02]  /*03e0*/  ISETP.NE.AND P1, PT, R0, RZ, PT ;  /* 0x000000ff0000720c */ /* 0x000fc40003f25270 */
[----:B------:R-:W-:Y:S01]  /*03f0*/  MOV R9, 0x3ae38e39 ;  /* 0x3ae38e3900097802 */ /* 0x000fe20000000f00 */
[----:B-1----:R-:W0:Y:S02]  /*0400*/  SHFL.BFLY PT, R7, R18, 0x4, 0x1f ;  /* 0x0c801f0012077f89 */ /* 0x002e2400000e0000 */
[----:B0-----:R-:W-:-:S08]  /*0410*/  FADD R7, R18, R7 ;  /* 0x0000000712077221 */ /* 0x001fd00000000000 */
[----:B------:R-:W0:Y:S02]  /*0420*/  SHFL.BFLY PT, R6, R7, 0x2, 0x1f ;  /* 0x0c401f0007067f89 */ /* 0x000e2400000e0000 */
[----:B0-----:R-:W-:-:S08]  /*0430*/  FADD R6, R7, R6 ;  /* 0x0000000607067221 */ /* 0x001fd00000000000 */
[----:B------:R-:W0:Y:S02]  /*0440*/  SHFL.BFLY PT, R11, R6, 0x1, 0x1f ;  /* 0x0c201f00060b7f89 */ /* 0x000e2400000e0000 */
[----:B0-----:R-:W-:-:S08]  /*0450*/  FADD R11, R6, R11 ;  /* 0x0000000b060b7221 */ /* 0x001fd00000000000 */
[----:B------:R-:W-:Y:S04]  /*0460*/  @!P1 STS [R0.X4], R11 ;  /* 0x0000000b00009388 */ /* 0x000fe80000004800 */
[----:B------:R-:W-:Y:S05]  /*0470*/  BAR.SYNC 0x0 ;  /* 0x0000000000007b1d */ /* 0x000fea0000000000 */
[----:B------:R-:W0:Y:S02]  /*0480*/  LDS.U R8, [RZ] ;  /* 0x00000000ff087984 */ /* 0x000e240000001800 */
[----:B0-----:R-:W-:-:S04]  /*0490*/  FADD R8, RZ, R8 ;  /* 0x00000008ff087221 */ /* 0x001fc80000000000 */
[----:B------:R-:W-:-:S06]  /*04a0*/  FFMA R8, R8, R9, 9.9999997473787516356e-06 ;  /* 0x3727c5ac08087423 */ /* 0x000fcc0000000009 */
[----:B------:R-:W0:Y:S01]  /*04b0*/  MUFU.RSQ R8, R8 ;  /* 0x0000000800087308 */ /* 0x000e220000001400 */
[C---:B--2---:R-:W-:Y:S02]  /*04c0*/  HADD2.F32 R7, R4.reuse.H1_H1, -RZ.H0_H0 ;  /* 0xa00000ff04077230 */ /* 0x044fe40000004c00 */
[----:B------:R-:W-:Y:S01]  /*04d0*/  HADD2.F32 R9, R4.H0_H0, -RZ.H0_H0 ;  /* 0xa00000ff04097230 */ /* 0x000fe20000004800 */
[-C--:B0-----:R-:W-:Y:S02]  /*04e0*/  FMUL R6, R15, R8.reuse ;  /* 0x000000080f067220 */ /* 0x081fe40000400000 */
[----:B------:R-:W-:-:S03]  /*04f0*/  FMUL R0, R17, R8 ;  /* 0x0000000811007220 */ /* 0x000fc60000400000 */
[----:B------:R-:W-:Y:S02]  /*0500*/  FMUL R6, R6, R7 ;  /* 0x0000000706067220 */ /* 0x000fe40000400000 */
[C---:B------:R-:W-:Y:S01]  /*0510*/  HADD2.F32 R7, R5.reuse.H1_H1, -RZ.H0_H0 ;  /* 0xa00000ff05077230 */ /* 0x040fe20000004c00 */
[----:B------:R-:W-:Y:S01]  /*0520*/  FMUL R9, R0, R9 ;  /* 0x0000000900097220 */ /* 0x000fe20000400000 */
[----:B------:R-:W-:Y:S01]  /*0530*/  HADD2.F32 R5, R5.H0_H0, -RZ.H0_H0 ;  /* 0xa00000ff05057230 */ /* 0x000fe20000004800 */
[-C--:B------:R-:W-:Y:S01]  /*0540*/  FMUL R0, R14, R8.reuse ;  /* 0x000000080e007220 */ /* 0x080fe20000400000 */
[----:B------:R-:W-:Y:S01]  /*0550*/  F2F.F16.F32 R6, R6 ;  /* 0x0000000600067304 */ /* 0x000fe20000200800 */
[----:B------:R-:W-:-:S03]  /*0560*/  FMUL R8, R21, R8 ;  /* 0x0000000815087220 */ /* 0x000fc60000400000 */
[----:B------:R-:W-:Y:S02]  /*0570*/  FMUL R0, R0, R7 ;  /* 0x0000000700007220 */ /* 0x000fe40000400000 */
[----:B------:R-:W-:Y:S02]  /*0580*/  FMUL R5, R8, R5 ;  /* 0x0000000508057220 */ /* 0x000fe40000400000 */
[----:B------:R-:W0:Y:S08]  /*0590*/  F2F.F16.F32 R9, R9 ;  /* 0x0000000900097304 */ /* 0x000e300000200800 */
[----:B------:R-:W1:Y:S08]  /*05a0*/  F2F.F16.F32 R0, R0 ;  /* 0x0000000000007304 */ /* 0x000e700000200800 */
[----:B------:R-:W2:Y:S01]  /*05b0*/  F2F.F16.F32 R5, R5 ;  /* 0x0000000500057304 */ /* 0x000ea20000200800 */
[----:B0-----:R-:W-:Y:S01]  /*05c0*/  PRMT R4, R9, 0x5410, R6 ;  /* 0x0000541009047816 */ /* 0x001fe20000000006 */
[----:B------:R-:W-:Y:S07]  /*05d0*/  @P0 EXIT ;  /* 0x000000000000094d */ /* 0x000fee0003800000 */
[----:B-12---:R-:W-:-:S08]  /*05e0*/  PRMT R5, R5, 0x5410, R0 ;  /* 0x0000541005057816 */ /* 0x006fd00000000000 */
[----:B------:R-:W-:Y:S01]  /*05f0*/  STG.E.64.SYS [R2], R4 ;  /* 0x0000000402007386 */ /* 0x000fe2000010eb00 */
[----:B------:R-:W-:Y:S05]  /*0600*/  EXIT ;  /* 0x000000000000794d */ /* 0x000fea0003800000 */
.L_x_0:
[----:B------:R-:W-:-:S00]  /*0610*/  BRA `(.L_x_0) ;  /* 0xfffffff000007947 */ /* 0x000fc0000383ffff */
[----:B------:R-:W-:-:S00]  /*0620*/  NOP ;  /* 0x0000000000007918 */ /* 0x000fc00000000000 */
[----:B------:R-:W-:-:S00]  /*0630*/  NOP ;  /* 0x0000000000007918 */ /* 0x000fc00000000000 */
[----:B------:R-:W-:-:S00]  /*0640*/  NOP ;  /* 0x0000000000007918 */ /* 0x000fc00000000000 */
[----:B------:R-:W-:-:S00]  /*0650*/  NOP ;  /* 0x0000000000007918 */ /* 0x000fc00000000000 */
[----:B------:R-:W-:-:S00]  /*0660*/  NOP ;  /* 0x0000000000007918 */ /* 0x000fc00000000000 */
[----:B------:R-:W-:-:S00]  /*0670*/  NOP ;  /* 0x0000000000007918 */ /* 0x000fc00000000000 */
.L_x_1:


//--------------------- .nv.global.init           --------------------------
	.section	.nv.global.init,"aw",@progbits
.nv.global.init:
	.type		_$_str,@object
	.size		_$_str,(.L_0 - _$_str)
_$_str:
        /*0000*/ 	.byte	0x5f, 0x5f, 0x43, 0x55, 0x44, 0x41, 0x5f, 0x46, 0x54, 0x5a, 0x00
.L_0:


//--------------------- .nv.shared.triton_per_fused__to_copy_add_mean_mul_pow_rsqrt_2 --------------------------
	.section	.nv.shared.triton_per_fused__to_copy_add_mean_mul_pow_rsqrt_2,"aw",@nobits
	.sectionflags	@""
	.align	16
